	.headerflags	@"EF_CUDA_TEXMODE_UNIFIED EF_CUDA_64BIT_ADDRESS EF_CUDA_ACCELERATORS EF_CUDA_SM90 EF_CUDA_VIRTUAL_SM(EF_CUDA_SM90)"
	.elftype	@"ET_EXEC"


//--------------------- .nv.info                  --------------------------
	.section	.nv.info,"",@"SHT_CUDA_INFO"
	.align	4


	//----- nvinfo : EIATTR_REGCOUNT
	.align		4
        /*0000*/ 	.byte	0x04, 0x2f
        /*0002*/ 	.short	(.L_1 - .L_0)
	.align		4
.L_0:
        /*0004*/ 	.word	index@(triton_poi_fused_convolution_3)
        /*0008*/ 	.word	0x0000001a


	//----- nvinfo : EIATTR_MIN_STACK_SIZE
	.align		4
.L_1:
        /*000c*/ 	.byte	0x04, 0x12
        /*000e*/ 	.short	(.L_3 - .L_2)
	.align		4
.L_2:
        /*0010*/ 	.word	index@(triton_poi_fused_convolution_3)
        /*0014*/ 	.word	0x00000000


	//----- nvinfo : EIATTR_FRAME_SIZE
	.align		4
.L_3:
        /*0018*/ 	.byte	0x04, 0x11
        /*001a*/ 	.short	(.L_5 - .L_4)
	.align		4
.L_4:
        /*001c*/ 	.word	index@(triton_poi_fused_convolution_3)
        /*0020*/ 	.word	0x00000000


	//----- nvinfo : EIATTR_MIN_STACK_SIZE
	.align		4
.L_5:
        /*0024*/ 	.byte	0x04, 0x12
        /*0026*/ 	.short	(.L_7 - .L_6)
	.align		4
.L_6:
        /*0028*/ 	.word	index@(triton_poi_fused_convolution_3)
        /*002c*/ 	.word	0x00000000
.L_7:


//--------------------- .nv.info.triton_poi_fused_convolution_3 --------------------------
	.section	.nv.info.triton_poi_fused_convolution_3,"",@"SHT_CUDA_INFO"
	.sectionflags	@""
	.align	4


	//----- nvinfo : EIATTR_CUDA_API_VERSION
	.align		4
        /*0000*/ 	.byte	0x04, 0x37
        /*0002*/ 	.short	(.L_9 - .L_8)
.L_8:
        /*0004*/ 	.word	0x0000007c


	//----- nvinfo : EIATTR_KPARAM_INFO
	.align		4
.L_9:
        /*0008*/ 	.byte	0x04, 0x17
        /*000a*/ 	.short	(.L_11 - .L_10)
.L_10:
        /*000c*/ 	.word	0x00000000
        /*0010*/ 	.short	0x0002
        /*0012*/ 	.short	0x0010
        /*0014*/ 	.byte	0x00, 0xf0, 0x11, 0x00


	//----- nvinfo : EIATTR_KPARAM_INFO
	.align		4
.L_11:
        /*0018*/ 	.byte	0x04, 0x17
        /*001a*/ 	.short	(.L_13 - .L_12)
.L_12:
        /*001c*/ 	.word	0x00000000
        /*0020*/ 	.short	0x0001
        /*0022*/ 	.short	0x0008
        /*0024*/ 	.byte	0x00, 0xf4, 0x21, 0x00


	//----- nvinfo : EIATTR_KPARAM_INFO
	.align		4
.L_13:
        /*0028*/ 	.byte	0x04, 0x17
        /*002a*/ 	.short	(.L_15 - .L_14)
.L_14:
        /*002c*/ 	.word	0x00000000
        /*0030*/ 	.short	0x0000
        /*0032*/ 	.short	0x0000
        /*0034*/ 	.byte	0x00, 0xf4, 0x21, 0x00


	//----- nvinfo : EIATTR_SPARSE_MMA_MASK
	.align		4
.L_15:
        /*0038*/ 	.byte	0x03, 0x50
        /*003a*/ 	.short	0x0000


	//----- nvinfo : EIATTR_MAXREG_COUNT
	.align		4
        /*003c*/ 	.byte	0x03, 0x1b
        /*003e*/ 	.short	0x00ff


	//----- nvinfo : EIATTR_EXIT_INSTR_OFFSETS
	.align		4
        /*0040*/ 	.byte	0x04, 0x1c
        /*0042*/ 	.short	(.L_17 - .L_16)


	//   ....[0]....
.L_16:
        /*0044*/ 	.word	0x00000230


	//----- nvinfo : EIATTR_REQNTID
	.align		4
.L_17:
        /*0048*/ 	.byte	0x04, 0x10
        /*004a*/ 	.short	(.L_19 - .L_18)
.L_18:
        /*004c*/ 	.word	0x00000080
        /*0050*/ 	.word	0x00000001
        /*0054*/ 	.word	0x00000001


	//----- nvinfo : EIATTR_CBANK_PARAM_SIZE
	.align		4
.L_19:
        /*0058*/ 	.byte	0x03, 0x19
        /*005a*/ 	.short	0x0014


	//----- nvinfo : EIATTR_PARAM_CBANK
	.align		4
        /*005c*/ 	.byte	0x04, 0x0a
        /*005e*/ 	.short	(.L_21 - .L_20)
	.align		4
.L_20:
        /*0060*/ 	.word	index@(.nv.constant0.triton_poi_fused_convolution_3)
        /*0064*/ 	.short	0x0210
        /*0066*/ 	.short	0x0014


	//----- nvinfo : EIATTR_SW_WAR
	.align		4
.L_21:
        /*0068*/ 	.byte	0x04, 0x36
        /*006a*/ 	.short	(.L_23 - .L_22)
.L_22:
        /*006c*/ 	.word	0x00000008
.L_23:


//--------------------- .nv.callgraph             --------------------------
	.section	.nv.callgraph,"",@"SHT_CUDA_CALLGRAPH"
	.align	4
	.sectionentsize	8
	.align		4
        /*0000*/ 	.word	0x00000000
	.align		4
        /*0004*/ 	.word	0xffffffff
	.align		4
        /*0008*/ 	.word	0x00000000
	.align		4
        /*000c*/ 	.word	0xfffffffe
	.align		4
        /*0010*/ 	.word	0x00000000
	.align		4
        /*0014*/ 	.word	0xfffffffd
	.align		4
        /*0018*/ 	.word	0x00000000
	.align		4
        /*001c*/ 	.word	0xfffffffc


//--------------------- .text.triton_poi_fused_convolution_3 --------------------------
	.section	.text.triton_poi_fused_convolution_3,"ax",@progbits
	.align	128
        .global         triton_poi_fused_convolution_3
        .type           triton_poi_fused_convolution_3,@function
        .size           triton_poi_fused_convolution_3,(.L_x_1 - triton_poi_fused_convolution_3)
        .other          triton_poi_fused_convolution_3,@"STO_CUDA_ENTRY STV_DEFAULT"
triton_poi_fused_convolution_3:
.text.triton_poi_fused_convolution_3:
[----:B------:R-:W-:Y:S01]  /*0000*/  LDC R1, c[0x0][0x28] ;  /* 0x00000a00ff017b82 */ /* 0x000fe20000000800 */
[----:B------:R-:W1:Y:S07]  /*0010*/  S2R R0, SR_TID.X ;  /* 0x0000000000007919 */ /* 0x000e6e0000002100 */
[----:B------:R-:W2:Y:S01]  /*0020*/  LDC.64 R2, c[0x0][0x218] ;  /* 0x00008600ff027b82 */ /* 0x000ea20000000a00 */
[----:B------:R-:W-:Y:S01]  /*0030*/  ULDC.64 UR4, c[0x0][0x208] ;  /* 0x0000820000047ab9 */ /* 0x000fe20000000a00 */
[----:B------:R-:W3:Y:S06]  /*0040*/  S2R R5, SR_CTAID.X ;  /* 0x0000000000057919 */ /* 0x000eec0000002500 */
[----:B------:R-:W4:Y:S01]  /*0050*/  LDC.64 R8, c[0x0][0x210] ;  /* 0x00008400ff087b82 */ /* 0x000f220000000a00 */
[----:B-1----:R-:W-:-:S04]  /*0060*/  SHF.L.U32 R0, R0, 0x2, RZ ;  /* 0x0000000200007819 */ /* 0x002fc800000006ff */
[----:B------:R-:W-:-:S04]  /*0070*/  LOP3.LUT R0, R0, 0x1fc, RZ, 0xc0, !PT ;  /* 0x000001fc00007812 */ /* 0x000fc800078ec0ff */
[----:B---3--:R-:W-:-:S04]  /*0080*/  LEA R5, R5, R0, 0xa ;  /* 0x0000000005057211 */ /* 0x008fc800078e50ff */
[----:B------:R-:W-:Y:S01]  /*0090*/  IADD3 R0, R5, 0x200, RZ ;  /* 0x0000020005007810 */ /* 0x000fe20007ffe0ff */
[----:B------:R-:W-:-:S04]  /*00a0*/  IMAD.HI R4, R5, 0x2aaaaaab, RZ ;  /* 0x2aaaaaab05047827 */ /* 0x000fc800078e02ff */
[----:B------:R-:W-:Y:S01]  /*00b0*/  IMAD.HI R6, R0, 0x2aaaaaab, RZ ;  /* 0x2aaaaaab00067827 */ /* 0x000fe200078e02ff */
[----:B------:R-:W-:-:S03]  /*00c0*/  SHF.R.U32.HI R7, RZ, 0x1f, R4 ;  /* 0x0000001fff077819 */ /* 0x000fc60000011604 */
[----:B----4-:R-:W-:Y:S01]  /*00d0*/  IMAD.WIDE R8, R5, 0x4, R8 ;  /* 0x0000000405087825 */ /* 0x010fe200078e0208 */
[----:B------:R-:W-:Y:S02]  /*00e0*/  SHF.R.U32.HI R11, RZ, 0x1f, R6 ;  /* 0x0000001fff0b7819 */ /* 0x000fe40000011606 */
[----:B------:R-:W-:Y:S02]  /*00f0*/  LEA.HI R4, R4, R7, RZ, 0x1e ;  /* 0x0000000704047211 */ /* 0x000fe400078ff0ff */
[----:B------:R-:W-:-:S03]  /*0100*/  LEA.HI R7, R6, R11, RZ, 0x1e ;  /* 0x0000000b06077211 */ /* 0x000fc600078ff0ff */
[----:B------:R-:W-:Y:S02]  /*0110*/  IMAD R11, R4, -0x18, R5 ;  /* 0xffffffe8040b7824 */ /* 0x000fe400078e0205 */
[----:B------:R-:W-:Y:S02]  /*0120*/  IMAD R13, R7, -0x18, R0 ;  /* 0xffffffe8070d7824 */ /* 0x000fe400078e0200 */
[--C-:B--2---:R-:W-:Y:S01]  /*0130*/  IMAD.WIDE R10, R11, 0x4, R2.reuse ;  /* 0x000000040b0a7825 */ /* 0x104fe200078e0202 */
[----:B------:R-:W2:Y:S03]  /*0140*/  LDG.E.128 R4, desc[UR4][R8.64] ;  /* 0x0000000408047981 */ /* 0x000ea6000c1e1d00 */
[----:B------:R-:W-:Y:S01]  /*0150*/  IMAD.WIDE R2, R13, 0x4, R2 ;  /* 0x000000040d027825 */ /* 0x000fe200078e0202 */
[----:B------:R-:W2:Y:S04]  /*0160*/  LDG.E.EL.128 R16, desc[UR4][R10.64] ;  /* 0x000000040a107981 */ /* 0x000ea8000c2e1d00 */
[----:B------:R-:W3:Y:S04]  /*0170*/  LDG.E.128 R12, desc[UR4][R8.64+0x800] ;  /* 0x00080004080c7981 */ /* 0x000ee8000c1e1d00 */
[----:B------:R-:W3:Y:S01]  /*0180*/  LDG.E.EL.128 R20, desc[UR4][R2.64] ;  /* 0x0000000402147981 */ /* 0x000ee2000c2e1d00 */
[----:B--2---:R-:W-:Y:S01]  /*0190*/  FADD R4, R4, R16 ;  /* 0x0000001004047221 */ /* 0x004fe20000000000 */
[----:B------:R-:W-:Y:S01]  /*01a0*/  FADD R5, R5, R17 ;  /* 0x0000001105057221 */ /* 0x000fe20000000000 */
[----:B------:R-:W-:Y:S01]  /*01b0*/  FADD R6, R6, R18 ;  /* 0x0000001206067221 */ /* 0x000fe20000000000 */
[----:B------:R-:W-:Y:S01]  /*01c0*/  FADD R7, R7, R19 ;  /* 0x0000001307077221 */ /* 0x000fe20000000000 */
[----:B---3--:R-:W-:Y:S01]  /*01d0*/  FADD R12, R12, R20 ;  /* 0x000000140c0c7221 */ /* 0x008fe20000000000 */
[----:B------:R-:W-:Y:S01]  /*01e0*/  FADD R13, R13, R21 ;  /* 0x000000150d0d7221 */ /* 0x000fe20000000000 */
[----:B------:R-:W-:Y:S01]  /*01f0*/  FADD R14, R14, R22 ;  /* 0x000000160e0e7221 */ /* 0x000fe20000000000 */
[----:B------:R-:W-:Y:S01]  /*0200*/  FADD R15, R15, R23 ;  /* 0x000000170f0f7221 */ /* 0x000fe20000000000 */
[----:B------:R-:W-:Y:S04]  /*0210*/  STG.E.128 desc[UR4][R8.64], R4 ;  /* 0x0000000408007986 */ /* 0x000fe8000c101d04 */
[----:B------:R-:W-:Y:S01]  /*0220*/  STG.E.128 desc[UR4][R8.64+0x800], R12 ;  /* 0x0008000c08007986 */ /* 0x000fe2000c101d04 */
[----:B------:R-:W-:Y:S05]  /*0230*/  EXIT ;  /* 0x000000000000794d */ /* 0x000fea0003800000 */
.L_x_0:
[----:B------:R-:W-:-:S00]  /*0240*/  BRA `(.L_x_0) ;  /* 0xfffffffc00fc7947 */ /* 0x000fc0000383ffff */
[----:B------:R-:W-:-:S00]  /*0250*/  NOP ;  /* 0x0000000000007918 */ /* 0x000fc00000000000 */
        /* <DEDUP_REMOVED lines=10> */
.L_x_1:


//--------------------- .nv.constant0.triton_poi_fused_convolution_3 --------------------------
	.section	.nv.constant0.triton_poi_fused_convolution_3,"a",@progbits
	.sectionflags	@""
	.align	4
.nv.constant0.triton_poi_fused_convolution_3:
	.zero		548
